	.headerflags	@"EF_CUDA_TEXMODE_UNIFIED EF_CUDA_64BIT_ADDRESS EF_CUDA_ACCELERATORS EF_CUDA_SM90 EF_CUDA_VIRTUAL_SM(EF_CUDA_SM90)"
	.elftype	@"ET_EXEC"


//--------------------- .nv.info                  --------------------------
	.section	.nv.info,"",@"SHT_CUDA_INFO"
	.align	4


	//----- nvinfo : EIATTR_REGCOUNT
	.align		4
        /*0000*/ 	.byte	0x04, 0x2f
        /*0002*/ 	.short	(.L_3 - .L_2)
	.align		4
.L_2:
        /*0004*/ 	.word	index@(triton_poi_fused__native_batch_norm_legit_no_training_relu_11)
        /*0008*/ 	.word	0x0000001e


	//----- nvinfo : EIATTR_MIN_STACK_SIZE
	.align		4
.L_3:
        /*000c*/ 	.byte	0x04, 0x12
        /*000e*/ 	.short	(.L_5 - .L_4)
	.align		4
.L_4:
        /*0010*/ 	.word	index@(triton_poi_fused__native_batch_norm_legit_no_training_relu_11)
        /*0014*/ 	.word	0x00000000


	//----- nvinfo : EIATTR_FRAME_SIZE
	.align		4
.L_5:
        /*0018*/ 	.byte	0x04, 0x11
        /*001a*/ 	.short	(.L_7 - .L_6)
	.align		4
.L_6:
        /*001c*/ 	.word	index@(triton_poi_fused__native_batch_norm_legit_no_training_relu_11)
        /*0020*/ 	.word	0x00000000


	//----- nvinfo : EIATTR_MIN_STACK_SIZE
	.align		4
.L_7:
        /*0024*/ 	.byte	0x04, 0x12
        /*0026*/ 	.short	(.L_9 - .L_8)
	.align		4
.L_8:
        /*0028*/ 	.word	index@(triton_poi_fused__native_batch_norm_legit_no_training_relu_11)
        /*002c*/ 	.word	0x00000000
.L_9:


//--------------------- .nv.info.triton_poi_fused__native_batch_norm_legit_no_training_relu_11 --------------------------
	.section	.nv.info.triton_poi_fused__native_batch_norm_legit_no_training_relu_11,"",@"SHT_CUDA_INFO"
	.sectionflags	@""
	.align	4


	//----- nvinfo : EIATTR_CUDA_API_VERSION
	.align		4
        /*0000*/ 	.byte	0x04, 0x37
        /*0002*/ 	.short	(.L_11 - .L_10)
.L_10:
        /*0004*/ 	.word	0x0000007c


	//----- nvinfo : EIATTR_KPARAM_INFO
	.align		4
.L_11:
        /*0008*/ 	.byte	0x04, 0x17
        /*000a*/ 	.short	(.L_13 - .L_12)
.L_12:
        /*000c*/ 	.word	0x00000000
        /*0010*/ 	.short	0x0007
        /*0012*/ 	.short	0x0034
        /*0014*/ 	.byte	0x00, 0xf0, 0x11, 0x00


	//----- nvinfo : EIATTR_KPARAM_INFO
	.align		4
.L_13:
        /*0018*/ 	.byte	0x04, 0x17
        /*001a*/ 	.short	(.L_15 - .L_14)
.L_14:
        /*001c*/ 	.word	0x00000000
        /*0020*/ 	.short	0x0006
        /*0022*/ 	.short	0x0030
        /*0024*/ 	.byte	0x00, 0xf0, 0x11, 0x00


	//----- nvinfo : EIATTR_KPARAM_INFO
	.align		4
.L_15:
        /*0028*/ 	.byte	0x04, 0x17
        /*002a*/ 	.short	(.L_17 - .L_16)
.L_16:
        /*002c*/ 	.word	0x00000000
        /*0030*/ 	.short	0x0005
        /*0032*/ 	.short	0x0028
        /*0034*/ 	.byte	0x00, 0xf4, 0x21, 0x00


	//----- nvinfo : EIATTR_KPARAM_INFO
	.align		4
.L_17:
        /*0038*/ 	.byte	0x04, 0x17
        /*003a*/ 	.short	(.L_19 - .L_18)
.L_18:
        /*003c*/ 	.word	0x00000000
        /*0040*/ 	.short	0x0004
        /*0042*/ 	.short	0x0020
        /*0044*/ 	.byte	0x00, 0xf4, 0x21, 0x00


	//----- nvinfo : EIATTR_KPARAM_INFO
	.align		4
.L_19:
        /*0048*/ 	.byte	0x04, 0x17
        /*004a*/ 	.short	(.L_21 - .L_20)
.L_20:
        /*004c*/ 	.word	0x00000000
        /*0050*/ 	.short	0x0003
        /*0052*/ 	.short	0x0018
        /*0054*/ 	.byte	0x00, 0xf4, 0x21, 0x00


	//----- nvinfo : EIATTR_KPARAM_INFO
	.align		4
.L_21:
        /*0058*/ 	.byte	0x04, 0x17
        /*005a*/ 	.short	(.L_23 - .L_22)
.L_22:
        /*005c*/ 	.word	0x00000000
        /*0060*/ 	.short	0x0002
        /*0062*/ 	.short	0x0010
        /*0064*/ 	.byte	0x00, 0xf4, 0x21, 0x00


	//----- nvinfo : EIATTR_KPARAM_INFO
	.align		4
.L_23:
        /*0068*/ 	.byte	0x04, 0x17
        /*006a*/ 	.short	(.L_25 - .L_24)
.L_24:
        /*006c*/ 	.word	0x00000000
        /*0070*/ 	.short	0x0001
        /*0072*/ 	.short	0x0008
        /*0074*/ 	.byte	0x00, 0xf4, 0x21, 0x00


	//----- nvinfo : EIATTR_KPARAM_INFO
	.align		4
.L_25:
        /*0078*/ 	.byte	0x04, 0x17
        /*007a*/ 	.short	(.L_27 - .L_26)
.L_26:
        /*007c*/ 	.word	0x00000000
        /*0080*/ 	.short	0x0000
        /*0082*/ 	.short	0x0000
        /*0084*/ 	.byte	0x00, 0xf4, 0x21, 0x00


	//----- nvinfo : EIATTR_SPARSE_MMA_MASK
	.align		4
.L_27:
        /*0088*/ 	.byte	0x03, 0x50
        /*008a*/ 	.short	0x0000


	//----- nvinfo : EIATTR_MAXREG_COUNT
	.align		4
        /*008c*/ 	.byte	0x03, 0x1b
        /*008e*/ 	.short	0x00ff


	//----- nvinfo : EIATTR_EXIT_INSTR_OFFSETS
	.align		4
        /*0090*/ 	.byte	0x04, 0x1c
        /*0092*/ 	.short	(.L_29 - .L_28)


	//   ....[0]....
.L_28:
        /*0094*/ 	.word	0x00000a30


	//   ....[1]....
        /*0098*/ 	.word	0x00000a80


	//----- nvinfo : EIATTR_REQNTID
	.align		4
.L_29:
        /*009c*/ 	.byte	0x04, 0x10
        /*009e*/ 	.short	(.L_31 - .L_30)
.L_30:
        /*00a0*/ 	.word	0x00000080
        /*00a4*/ 	.word	0x00000001
        /*00a8*/ 	.word	0x00000001


	//----- nvinfo : EIATTR_CBANK_PARAM_SIZE
	.align		4
.L_31:
        /*00ac*/ 	.byte	0x03, 0x19
        /*00ae*/ 	.short	0x0038


	//----- nvinfo : EIATTR_PARAM_CBANK
	.align		4
        /*00b0*/ 	.byte	0x04, 0x0a
        /*00b2*/ 	.short	(.L_33 - .L_32)
	.align		4
.L_32:
        /*00b4*/ 	.word	index@(.nv.constant0.triton_poi_fused__native_batch_norm_legit_no_training_relu_11)
        /*00b8*/ 	.short	0x0210
        /*00ba*/ 	.short	0x0038


	//----- nvinfo : EIATTR_SW_WAR
	.align		4
.L_33:
        /*00bc*/ 	.byte	0x04, 0x36
        /*00be*/ 	.short	(.L_35 - .L_34)
.L_34:
        /*00c0*/ 	.word	0x00000008
.L_35:


//--------------------- .nv.callgraph             --------------------------
	.section	.nv.callgraph,"",@"SHT_CUDA_CALLGRAPH"
	.align	4
	.sectionentsize	8
	.align		4
        /*0000*/ 	.word	0x00000000
	.align		4
        /*0004*/ 	.word	0xffffffff
	.align		4
        /*0008*/ 	.word	0x00000000
	.align		4
        /*000c*/ 	.word	0xfffffffe
	.align		4
        /*0010*/ 	.word	0x00000000
	.align		4
        /*0014*/ 	.word	0xfffffffd
	.align		4
        /*0018*/ 	.word	0x00000000
	.align		4
        /*001c*/ 	.word	0xfffffffc


//--------------------- .nv.constant4             --------------------------
	.section	.nv.constant4,"a",@progbits
	.align	8
	.align		8
.nv.constant4:
        /*0000*/ 	.dword	_$_str
	.align		8
        /*0008*/ 	.dword	_$_str_$_2


//--------------------- .text.triton_poi_fused__native_batch_norm_legit_no_training_relu_11 --------------------------
	.section	.text.triton_poi_fused__native_batch_norm_legit_no_training_relu_11,"ax",@progbits
	.sectionflags	@"SHF_BARRIERS=1"
	.align	128
        .global         triton_poi_fused__native_batch_norm_legit_no_training_relu_11
        .type           triton_poi_fused__native_batch_norm_legit_no_training_relu_11,@function
        .size           triton_poi_fused__native_batch_norm_legit_no_training_relu_11,(.L_x_1 - triton_poi_fused__native_batch_norm_legit_no_training_relu_11)
        .other          triton_poi_fused__native_batch_norm_legit_no_training_relu_11,@"STO_CUDA_ENTRY STV_DEFAULT"
triton_poi_fused__native_batch_norm_legit_no_training_relu_11:
.text.triton_poi_fused__native_batch_norm_legit_no_training_relu_11:
[----:B------:R-:W0:Y:S01]  /*0000*/  LDC R1, c[0x0][0x28] ;  /* 0x00000a00ff017b82 */ /* 0x000e220000000800 */
[----:B------:R-:W1:Y:S07]  /*0010*/  S2R R4, SR_TID.X ;  /* 0x0000000000047919 */ /* 0x000e6e0000002100 */
[----:B------:R-:W2:Y:S01]  /*0020*/  LDC.64 R22, c[0x0][0x210] ;  /* 0x00008400ff167b82 */ /* 0x000ea20000000a00 */
[----:B------:R-:W-:Y:S02]  /*0030*/  CS2R R10, SRZ ;  /* 0x00000000000a7805 */ /* 0x000fe4000001ff00 */
[----:B------:R-:W-:Y:S01]  /*0040*/  CS2R R12, SRZ ;  /* 0x00000000000c7805 */ /* 0x000fe2000001ff00 */
[----:B------:R-:W3:Y:S01]  /*0050*/  S2R R8, SR_CTAID.X ;  /* 0x0000000000087919 */ /* 0x000ee20000002500 */
[----:B------:R-:W-:Y:S01]  /*0060*/  CS2R R14, SRZ ;  /* 0x00000000000e7805 */ /* 0x000fe2000001ff00 */
[----:B------:R-:W-:Y:S01]  /*0070*/  ULDC.64 UR6, c[0x0][0x208] ;  /* 0x0000820000067ab9 */ /* 0x000fe20000000a00 */
[----:B------:R-:W4:Y:S01]  /*0080*/  S2R R19, SR_CTAID.Y ;  /* 0x0000000000137919 */ /* 0x000f220000002600 */
[----:B-1----:R-:W-:Y:S01]  /*0090*/  LOP3.LUT R2, R4, 0x7f, RZ, 0xc0, !PT ;  /* 0x0000007f04027812 */ /* 0x002fe200078ec0ff */
[----:B---3--:R-:W-:-:S03]  /*00a0*/  IMAD.SHL.U32 R0, R8, 0x4, RZ ;  /* 0x0000000408007824 */ /* 0x008fc600078e00ff */
[----:B----4-:R-:W-:Y:S02]  /*00b0*/  PRMT R3, R2, 0x6540, R19 ;  /* 0x0000654002037816 */ /* 0x010fe40000000013 */
[----:B------:R-:W-:Y:S02]  /*00c0*/  ISETP.GE.AND P0, PT, R0, 0x4, PT ;  /* 0x000000040000780c */ /* 0x000fe40003f06270 */
[C---:B------:R-:W-:Y:S01]  /*00d0*/  LOP3.LUT R5, R3.reuse, 0x80, RZ, 0xfc, !PT ;  /* 0x0000008003057812 */ /* 0x040fe200078efcff */
[C-C-:B------:R-:W-:Y:S01]  /*00e0*/  IMAD.IADD R6, R3.reuse, 0x1, R8.reuse ;  /* 0x0000000103067824 */ /* 0x140fe200078e0208 */
[----:B------:R-:W-:Y:S02]  /*00f0*/  ISETP.LT.AND P1, PT, R3, 0x100, !P0 ;  /* 0x000001000300780c */ /* 0x000fe40004721270 */
[C---:B------:R-:W-:Y:S01]  /*0100*/  ISETP.LT.AND P0, PT, R5.reuse, 0x100, !P0 ;  /* 0x000001000500780c */ /* 0x040fe20004701270 */
[----:B------:R-:W-:Y:S01]  /*0110*/  IMAD.IADD R7, R5, 0x1, R8 ;  /* 0x0000000105077824 */ /* 0x000fe200078e0208 */
[----:B------:R-:W-:Y:S01]  /*0120*/  CS2R R8, SRZ ;  /* 0x0000000000087805 */ /* 0x000fe2000001ff00 */
[----:B------:R-:W-:-:S02]  /*0130*/  IMAD.SHL.U32 R21, R6, 0x4, RZ ;  /* 0x0000000406157824 */ /* 0x000fc400078e00ff */
[----:B------:R-:W-:Y:S02]  /*0140*/  IMAD.SHL.U32 R7, R7, 0x4, RZ ;  /* 0x0000000407077824 */ /* 0x000fe400078e00ff */
[----:B--2---:R-:W-:-:S04]  /*0150*/  IMAD.WIDE R20, R21, 0x4, R22 ;  /* 0x0000000415147825 */ /* 0x004fc800078e0216 */
[----:B------:R-:W-:Y:S01]  /*0160*/  IMAD.WIDE R22, R7, 0x4, R22 ;  /* 0x0000000407167825 */ /* 0x000fe200078e0216 */
[----:B------:R-:W2:Y:S01]  /*0170*/  @P1 LDG.E.EL.128 R8, desc[UR6][R20.64] ;  /* 0x0000000614081981 */ /* 0x000ea2000c2e1d00 */
[----:B------:R-:W1:Y:S03]  /*0180*/  S2UR UR5, SR_CgaCtaId ;  /* 0x00000000000579c3 */ /* 0x000e660000008800 */
[----:B------:R3:W4:Y:S01]  /*0190*/  @P0 LDG.E.EL.128 R12, desc[UR6][R22.64] ;  /* 0x00000006160c0981 */ /* 0x000722000c2e1d00 */
[----:B------:R-:W-:Y:S01]  /*01a0*/  UMOV UR4, 0x400 ;  /* 0x0000040000047882 */ /* 0x000fe20000000000 */
[----:B------:R-:W-:Y:S01]  /*01b0*/  IMAD.SHL.U32 R16, R4, 0x2, RZ ;  /* 0x0000000204107824 */ /* 0x000fe200078e00ff */
[----:B------:R-:W-:Y:S02]  /*01c0*/  SHF.R.S32.HI R18, RZ, 0x17, R19 ;  /* 0x00000017ff127819 */ /* 0x000fe40000011413 */
[----:B------:R-:W5:Y:S02]  /*01d0*/  LDC.64 R6, c[0x0][0x220] ;  /* 0x00008800ff067b82 */ /* 0x000f640000000a00 */
[----:B------:R-:W-:-:S02]  /*01e0*/  LOP3.LUT R16, R16, 0xfe, RZ, 0xc0, !PT ;  /* 0x000000fe10107812 */ /* 0x000fc400078ec0ff */
[----:B------:R-:W-:Y:S02]  /*01f0*/  SGXT R18, R18, 0x1 ;  /* 0x000000011212781a */ /* 0x000fe40000000200 */
[----:B------:R-:W-:Y:S02]  /*0200*/  PRMT R5, R16, 0x6540, R19 ;  /* 0x0000654010057816 */ /* 0x000fe40000000013 */
[----:B---3--:R-:W3:Y:S02]  /*0210*/  LDC.64 R22, c[0x0][0x230] ;  /* 0x00008c00ff167b82 */ /* 0x008ee40000000a00 */
[----:B------:R-:W-:Y:S02]  /*0220*/  LEA.HI R18, R18, R5, RZ, 0x6 ;  /* 0x0000000512127211 */ /* 0x000fe400078f30ff */
[----:B------:R-:W-:Y:S02]  /*0230*/  ISETP.GE.AND P0, PT, R5, 0x100, PT ;  /* 0x000001000500780c */ /* 0x000fe40003f06270 */
[----:B------:R-:W-:Y:S01]  /*0240*/  LOP3.LUT R18, R18, 0xffffffc0, RZ, 0xc0, !PT ;  /* 0xffffffc012127812 */ /* 0x000fe200078ec0ff */
[----:B-1----:R-:W-:-:S04]  /*0250*/  UPRMT UR4, UR5, 0x654, UR4 ;  /* 0x0000065405047896 */ /* 0x002fc80008000004 */
[----:B------:R-:W-:Y:S02]  /*0260*/  IMAD.IADD R5, R5, 0x1, -R18 ;  /* 0x0000000105057824 */ /* 0x000fe400078e0a12 */
[----:B------:R-:W-:Y:S02]  /*0270*/  LEA R17, R2, UR4, 0x2 ;  /* 0x0000000402117c11 */ /* 0x000fe4000f8e10ff */
[----:B------:R-:W-:Y:S01]  /*0280*/  CS2R R2, SRZ ;  /* 0x0000000000027805 */ /* 0x000fe2000001ff00 */
[C---:B-----5:R-:W-:Y:S02]  /*0290*/  IMAD.WIDE R20, R5.reuse, 0x4, R6 ;  /* 0x0000000405147825 */ /* 0x060fe400078e0206 */
[----:B------:R-:W1:Y:S02]  /*02a0*/  LDC.64 R6, c[0x0][0x218] ;  /* 0x00008600ff067b82 */ /* 0x000e640000000a00 */
[----:B---3--:R-:W-:-:S04]  /*02b0*/  IMAD.WIDE R22, R5, 0x4, R22 ;  /* 0x0000000405167825 */ /* 0x008fc800078e0216 */
[C---:B-1----:R-:W-:Y:S01]  /*02c0*/  IMAD.WIDE R6, R5.reuse, 0x4, R6 ;  /* 0x0000000405067825 */ /* 0x042fe200078e0206 */
[----:B--2---:R-:W-:Y:S04]  /*02d0*/  STS [R17], R8 ;  /* 0x0000000811007388 */ /* 0x004fe80000000800 */
[----:B------:R-:W-:Y:S04]  /*02e0*/  STS [R17+0x408], R9 ;  /* 0x0004080911007388 */ /* 0x000fe80000000800 */
[----:B------:R-:W-:Y:S04]  /*02f0*/  STS [R17+0x810], R10 ;  /* 0x0008100a11007388 */ /* 0x000fe80000000800 */
[----:B------:R1:W-:Y:S04]  /*0300*/  STS [R17+0xc18], R11 ;  /* 0x000c180b11007388 */ /* 0x0003e80000000800 */
[----:B----4-:R-:W-:Y:S04]  /*0310*/  STS [R17+0x200], R12 ;  /* 0x0002000c11007388 */ /* 0x010fe80000000800 */
[----:B------:R2:W-:Y:S01]  /*0320*/  STS [R17+0x608], R13 ;  /* 0x0006080d11007388 */ /* 0x0005e20000000800 */
[----:B-1----:R-:W2:Y:S03]  /*0330*/  LDC.64 R10, c[0x0][0x228] ;  /* 0x00008a00ff0a7b82 */ /* 0x002ea60000000a00 */
[----:B------:R-:W-:Y:S04]  /*0340*/  STS [R17+0xa10], R14 ;  /* 0x000a100e11007388 */ /* 0x000fe80000000800 */
[----:B------:R1:W-:Y:S01]  /*0350*/  STS [R17+0xe18], R15 ;  /* 0x000e180f11007388 */ /* 0x0003e20000000800 */
[----:B------:R-:W-:Y:S06]  /*0360*/  BAR.SYNC.DEFER_BLOCKING 0x0 ;  /* 0x0000000000007b1d */ /* 0x000fec0000010000 */
[----:B------:R-:W3:Y:S01]  /*0370*/  @!P0 LDG.E.EL.64 R2, desc[UR6][R20.64] ;  /* 0x0000000614028981 */ /* 0x000ee2000c2e1b00 */
[----:B------:R-:W-:Y:S01]  /*0380*/  CS2R R8, SRZ ;  /* 0x0000000000087805 */ /* 0x000fe2000001ff00 */
[----:B--2---:R-:W-:Y:S01]  /*0390*/  IMAD.WIDE R12, R5, 0x4, R10 ;  /* 0x00000004050c7825 */ /* 0x004fe200078e020a */
[----:B-1----:R-:W-:-:S04]  /*03a0*/  CS2R R14, SRZ ;  /* 0x00000000000e7805 */ /* 0x002fc8000001ff00 */
[----:B------:R1:W2:Y:S01]  /*03b0*/  @!P0 LDG.E.EL.64 R8, desc[UR6][R6.64] ;  /* 0x0000000606088981 */ /* 0x0002a2000c2e1b00 */
[----:B------:R-:W-:-:S03]  /*03c0*/  CS2R R10, SRZ ;  /* 0x00000000000a7805 */ /* 0x000fc6000001ff00 */
[----:B------:R4:W5:Y:S04]  /*03d0*/  @!P0 LDG.E.EL.64 R14, desc[UR6][R12.64] ;  /* 0x000000060c0e8981 */ /* 0x000968000c2e1b00 */
[----:B------:R2:W5:Y:S01]  /*03e0*/  @!P0 LDG.E.EL.64 R10, desc[UR6][R22.64] ;  /* 0x00000006160a8981 */ /* 0x000562000c2e1b00 */
[----:B------:R-:W-:Y:S02]  /*03f0*/  LEA R16, R16, UR4, 0x2 ;  /* 0x0000000410107c11 */ /* 0x000fe4000f8e10ff */
[--C-:B------:R-:W-:Y:S02]  /*0400*/  SHF.R.U32.HI R24, RZ, 0x2, R4.reuse ;  /* 0x00000002ff187819 */ /* 0x100fe40000011604 */
[----:B------:R-:W-:Y:S01]  /*0410*/  SHF.R.U32.HI R25, RZ, 0x6, R4 ;  /* 0x00000006ff197819 */ /* 0x000fe20000011604 */
[----:B-1----:R-:W2:Y:S01]  /*0420*/  LDS.64 R6, [R16+0x408] ;  /* 0x0004080010067984 */ /* 0x002ea20000000a00 */
[----:B----4-:R-:W-:Y:S01]  /*0430*/  IMAD.MOV.U32 R13, RZ, RZ, 0x3e800000 ;  /* 0x3e800000ff0d7424 */ /* 0x010fe200078e00ff */
[----:B------:R-:W-:-:S02]  /*0440*/  LOP3.LUT R24, R24, 0x10, RZ, 0xc0, !PT ;  /* 0x0000001018187812 */ /* 0x000fc400078ec0ff */
[----:B------:R-:W-:-:S04]  /*0450*/  SGXT.U32 R25, R25, 0x1 ;  /* 0x000000011919781a */ /* 0x000fc80000000000 */
[----:B------:R-:W-:Y:S01]  /*0460*/  LOP3.LUT R0, R25, R0, RZ, 0xfc, !PT ;  /* 0x0000000019007212 */ /* 0x000fe200078efcff */
[----:B---3--:R-:W-:Y:S01]  /*0470*/  FADD R17, R3, 9.9999997473787516356e-06 ;  /* 0x3727c5ac03117421 */ /* 0x008fe20000000000 */
[----:B------:R-:W-:Y:S02]  /*0480*/  FADD R5, R2, 9.9999997473787516356e-06 ;  /* 0x3727c5ac02057421 */ /* 0x000fe40000000000 */
[----:B------:R-:W1:Y:S01]  /*0490*/  LDS.64 R2, [R16] ;  /* 0x0000000010027984 */ /* 0x000e620000000a00 */
[----:B------:R-:W3:Y:S01]  /*04a0*/  MUFU.SQRT R20, R17 ;  /* 0x0000001100147308 */ /* 0x000ee20000002000 */
[----:B--2---:R-:W-:Y:S01]  /*04b0*/  FADD R7, R7, -R9 ;  /* 0x8000000907077221 */ /* 0x004fe20000000000 */
[----:B------:R-:W-:-:S06]  /*04c0*/  FADD R6, R6, -R8 ;  /* 0x8000000806067221 */ /* 0x000fcc0000000000 */
[----:B------:R2:W4:Y:S01]  /*04d0*/  MUFU.SQRT R18, R5 ;  /* 0x0000000500127308 */ /* 0x0005220000002000 */
[C---:B---3--:R-:W-:Y:S02]  /*04e0*/  FSETP.GT.AND P1, PT, R20.reuse, 8.50705917302346158658e+37, PT ;  /* 0x7e8000001400780b */ /* 0x048fe40003f24000 */
[----:B------:R-:W-:Y:S01]  /*04f0*/  FSETP.GEU.AND P3, PT, R20, 1.175494350822287508e-38, PT ;  /* 0x008000001400780b */ /* 0x000fe20003f6e000 */
[----:B--2---:R-:W-:Y:S01]  /*0500*/  IMAD.SHL.U32 R5, R4, 0x4, RZ ;  /* 0x0000000404057824 */ /* 0x004fe200078e00ff */
[C---:B----4-:R-:W-:Y:S02]  /*0510*/  FSETP.GT.AND P0, PT, R18.reuse, 8.50705917302346158658e+37, PT ;  /* 0x7e8000001200780b */ /* 0x050fe40003f04000 */
[----:B------:R-:W-:Y:S02]  /*0520*/  FSETP.GEU.AND P2, PT, R18, 1.175494350822287508e-38, PT ;  /* 0x008000001200780b */ /* 0x000fe40003f4e000 */
[----:B0-----:R-:W-:-:S05]  /*0530*/  FSEL R22, R13, 1, P0 ;  /* 0x3f8000000d167808 */ /* 0x001fca0000000000 */
[----:B------:R-:W-:Y:S01]  /*0540*/  @P1 FMUL R20, R20, 0.25 ;  /* 0x3e80000014141820 */ /* 0x000fe20000400000 */
[----:B------:R-:W-:Y:S02]  /*0550*/  FSEL R13, R13, 1, P1 ;  /* 0x3f8000000d0d7808 */ /* 0x000fe40000800000 */
[----:B------:R-:W-:Y:S01]  /*0560*/  LOP3.LUT R12, R5, 0xfc, RZ, 0xc0, !PT ;  /* 0x000000fc050c7812 */ /* 0x000fe200078ec0ff */
[----:B------:R-:W-:Y:S01]  /*0570*/  @!P3 FMUL R20, R20, 16777216 ;  /* 0x4b8000001414b820 */ /* 0x000fe20000400000 */
[----:B------:R-:W-:Y:S02]  /*0580*/  IMAD.SHL.U32 R5, R4, 0x10, RZ ;  /* 0x0000001004057824 */ /* 0x000fe400078e00ff */
[----:B------:R-:W-:Y:S01]  /*0590*/  @!P3 FMUL R13, R13, 16777216 ;  /* 0x4b8000000d0db820 */ /* 0x000fe20000400000 */
[----:B------:R-:W-:Y:S01]  /*05a0*/  PRMT R19, R12, 0x6540, R19 ;  /* 0x000065400c137816 */ /* 0x000fe20000000013 */
[----:B------:R-:W-:Y:S01]  /*05b0*/  @P0 FMUL R18, R18, 0.25 ;  /* 0x3e80000012120820 */ /* 0x000fe20000400000 */
[----:B------:R-:W0:Y:S01]  /*05c0*/  MUFU.RCP R20, R20 ;  /* 0x0000001400147308 */ /* 0x000e220000001000 */
[----:B------:R-:W-:-:S02]  /*05d0*/  @!P2 FMUL R22, R22, 16777216 ;  /* 0x4b8000001616a820 */ /* 0x000fc40000400000 */
[----:B------:R-:W-:Y:S01]  /*05e0*/  @!P2 FMUL R18, R18, 16777216 ;  /* 0x4b8000001212a820 */ /* 0x000fe20000400000 */
[----:B-1----:R-:W-:Y:S01]  /*05f0*/  FADD R21, R3, -R9 ;  /* 0x8000000903157221 */ /* 0x002fe20000000000 */
[----:B------:R-:W-:-:S03]  /*0600*/  LOP3.LUT R5, R5, 0x7f0, RZ, 0xc0, !PT ;  /* 0x000007f005057812 */ /* 0x000fc600078ec0ff */
[----:B------:R0:W1:Y:S01]  /*0610*/  MUFU.RCP R17, R18 ;  /* 0x0000001200117308 */ /* 0x0000620000001000 */
[----:B------:R-:W-:Y:S01]  /*0620*/  IADD3 R24, R5, UR4, R24 ;  /* 0x0000000405187c10 */ /* 0x000fe2000fffe018 */
[----:B0-----:R-:W-:Y:S01]  /*0630*/  FMUL R18, R20, R13 ;  /* 0x0000000d14127220 */ /* 0x001fe20000400000 */
[----:B------:R-:W-:Y:S01]  /*0640*/  FADD R20, R2, -R8 ;  /* 0x8000000802147221 */ /* 0x000fe20000000000 */
[----:B------:R-:W0:Y:S01]  /*0650*/  LDS.64 R12, [R16+0xc18] ;  /* 0x000c1800100c7984 */ /* 0x000e220000000a00 */
[----:B-1----:R-:W-:-:S03]  /*0660*/  FMUL R17, R17, R22 ;  /* 0x0000001611117220 */ /* 0x002fc60000400000 */
[----:B------:R-:W1:Y:S01]  /*0670*/  LDS.64 R2, [R16+0x810] ;  /* 0x0008100010027984 */ /* 0x000e620000000a00 */
[C---:B------:R-:W-:Y:S01]  /*0680*/  FMUL R23, R17.reuse, R20 ;  /* 0x0000001411177220 */ /* 0x040fe20000400000 */
[C---:B------:R-:W-:Y:S01]  /*0690*/  FMUL R20, R18.reuse, R7 ;  /* 0x0000000712147220 */ /* 0x040fe20000400000 */
[----:B------:R-:W-:Y:S01]  /*06a0*/  FMUL R7, R17, R6 ;  /* 0x0000000611077220 */ /* 0x000fe20000400000 */
[----:B------:R-:W-:Y:S01]  /*06b0*/  FMUL R6, R18, R21 ;  /* 0x0000001512067220 */ /* 0x000fe20000400000 */
[-CC-:B-----5:R-:W-:Y:S01]  /*06c0*/  FFMA R23, R23, R14.reuse, R10.reuse ;  /* 0x0000000e17177223 */ /* 0x1a0fe2000000000a */
[-CC-:B------:R-:W-:Y:S01]  /*06d0*/  FFMA R21, R20, R15.reuse, R11.reuse ;  /* 0x0000000f14157223 */ /* 0x180fe2000000000b */
[----:B------:R-:W-:Y:S01]  /*06e0*/  FFMA R20, R7, R14, R10 ;  /* 0x0000000e07147223 */ /* 0x000fe2000000000a */
[----:B------:R-:W-:Y:S01]  /*06f0*/  FFMA R7, R6, R15, R11 ;  /* 0x0000000f06077223 */ /* 0x000fe2000000000b */
[----:B------:R-:W-:Y:S02]  /*0700*/  SHF.R.S32.HI R6, RZ, 0x1f, R19 ;  /* 0x0000001fff067819 */ /* 0x000fe40000011413 */
[----:B------:R-:W-:-:S02]  /*0710*/  FSETP.GEU.AND P3, PT, R23, RZ, PT ;  /* 0x000000ff1700720b */ /* 0x000fc40003f6e000 */
[----:B------:R-:W-:Y:S02]  /*0720*/  FSETP.GEU.AND P0, PT, R21, RZ, PT ;  /* 0x000000ff1500720b */ /* 0x000fe40003f0e000 */
[C---:B------:R-:W-:Y:S02]  /*0730*/  FSETP.GEU.AND P1, PT, R20.reuse, RZ, PT ;  /* 0x000000ff1400720b */ /* 0x040fe40003f2e000 */
[----:B------:R-:W-:Y:S02]  /*0740*/  FSETP.GEU.AND P2, PT, R7, RZ, PT ;  /* 0x000000ff0700720b */ /* 0x000fe40003f4e000 */
[----:B------:R-:W-:Y:S02]  /*0750*/  SEL R22, R23, RZ, P3 ;  /* 0x000000ff17167207 */ /* 0x000fe40001800000 */
[----:B------:R-:W-:Y:S02]  /*0760*/  SEL R21, R21, RZ, P0 ;  /* 0x000000ff15157207 */ /* 0x000fe40000000000 */
[----:B------:R-:W-:Y:S01]  /*0770*/  SEL R20, R20, RZ, P1 ;  /* 0x000000ff14147207 */ /* 0x000fe20000800000 */
[----:B------:R-:W-:Y:S01]  /*0780*/  BAR.SYNC.DEFER_BLOCKING 0x0 ;  /* 0x0000000000007b1d */ /* 0x000fe20000010000 */
[----:B------:R-:W-:-:S02]  /*0790*/  SEL R23, R7, RZ, P2 ;  /* 0x000000ff07177207 */ /* 0x000fc40001000000 */
[----:B------:R-:W-:Y:S02]  /*07a0*/  LEA.HI R26, R6, R19, RZ, 0x6 ;  /* 0x00000013061a7211 */ /* 0x000fe400078f30ff */
[----:B------:R-:W-:-:S03]  /*07b0*/  ISETP.GE.AND P0, PT, R19, 0x100, PT ;  /* 0x000001001300780c */ /* 0x000fc60003f06270 */
[----:B------:R-:W-:Y:S02]  /*07c0*/  IMAD.SHL.U32 R27, R26, 0x4, RZ ;  /* 0x000000041a1b7824 */ /* 0x000fe400078e00ff */
[--C-:B0-----:R-:W-:Y:S01]  /*07d0*/  FADD R12, R12, -R8.reuse ;  /* 0x800000080c0c7221 */ /* 0x101fe20000000000 */
[--C-:B------:R-:W-:Y:S01]  /*07e0*/  FADD R13, R13, -R9.reuse ;  /* 0x800000090d0d7221 */ /* 0x100fe20000000000 */
[----:B------:R-:W-:Y:S02]  /*07f0*/  LOP3.LUT R26, R26, 0xffffffc0, RZ, 0xc0, !PT ;  /* 0xffffffc01a1a7812 */ /* 0x000fe400078ec0ff */
[----:B------:R-:W-:Y:S01]  /*0800*/  LOP3.LUT R27, R27, 0xffffff00, RZ, 0xc0, !PT ;  /* 0xffffff001b1b7812 */ /* 0x000fe200078ec0ff */
[----:B-1----:R-:W-:Y:S01]  /*0810*/  FADD R2, R2, -R8 ;  /* 0x8000000802027221 */ /* 0x002fe20000000000 */
[----:B------:R-:W-:Y:S01]  /*0820*/  FADD R3, R3, -R9 ;  /* 0x8000000903037221 */ /* 0x000fe20000000000 */
[----:B------:R-:W-:Y:S02]  /*0830*/  ISETP.LT.AND P1, PT, R0, 0x4, !P0 ;  /* 0x000000040000780c */ /* 0x000fe40004721270 */
[C---:B------:R-:W-:Y:S01]  /*0840*/  FMUL R9, R17.reuse, R2 ;  /* 0x0000000211097220 */ /* 0x040fe20000400000 */
[C---:B------:R-:W-:Y:S01]  /*0850*/  FMUL R8, R18.reuse, R3 ;  /* 0x0000000312087220 */ /* 0x040fe20000400000 */
[----:B------:R-:W-:Y:S01]  /*0860*/  FMUL R17, R17, R12 ;  /* 0x0000000c11117220 */ /* 0x000fe20000400000 */
[----:B------:R-:W-:Y:S01]  /*0870*/  FMUL R18, R18, R13 ;  /* 0x0000000d12127220 */ /* 0x000fe20000400000 */
[-CC-:B------:R-:W-:Y:S01]  /*0880*/  FFMA R9, R9, R14.reuse, R10.reuse ;  /* 0x0000000e09097223 */ /* 0x180fe2000000000a */
[-CC-:B------:R-:W-:Y:S01]  /*0890*/  FFMA R8, R8, R15.reuse, R11.reuse ;  /* 0x0000000f08087223 */ /* 0x180fe2000000000b */
[----:B------:R0:W-:Y:S01]  /*08a0*/  STS.64 [R16+0x410], R20 ;  /* 0x0004101410007388 */ /* 0x0001e20000000a00 */
[----:B------:R-:W-:Y:S01]  /*08b0*/  FFMA R17, R17, R14, R10 ;  /* 0x0000000e11117223 */ /* 0x000fe2000000000a */
[----:B------:R-:W-:Y:S01]  /*08c0*/  FFMA R18, R18, R15, R11 ;  /* 0x0000000f12127223 */ /* 0x000fe2000000000b */
[----:B------:R-:W-:Y:S01]  /*08d0*/  FSETP.GEU.AND P5, PT, R9, RZ, PT ;  /* 0x000000ff0900720b */ /* 0x000fe20003fae000 */
[----:B------:R-:W-:Y:S01]  /*08e0*/  STS.64 [R16], R22 ;  /* 0x0000001610007388 */ /* 0x000fe20000000a00 */
[----:B------:R-:W-:Y:S01]  /*08f0*/  BAR.SYNC.DEFER_BLOCKING 0x0 ;  /* 0x0000000000007b1d */ /* 0x000fe20000010000 */
[----:B------:R-:W-:-:S02]  /*0900*/  FSETP.GEU.AND P4, PT, R8, RZ, PT ;  /* 0x000000ff0800720b */ /* 0x000fc40003f8e000 */
[----:B------:R-:W-:Y:S02]  /*0910*/  FSETP.GEU.AND P2, PT, R18, RZ, PT ;  /* 0x000000ff1200720b */ /* 0x000fe40003f4e000 */
[----:B------:R-:W-:-:S03]  /*0920*/  FSETP.GEU.AND P3, PT, R17, RZ, PT ;  /* 0x000000ff1100720b */ /* 0x000fc60003f6e000 */
[----:B0-----:R-:W0:Y:S01]  /*0930*/  LDC.64 R20, c[0x0][0x238] ;  /* 0x00008e00ff147b82 */ /* 0x001e220000000a00 */
[----:B------:R-:W-:Y:S02]  /*0940*/  SEL R11, R8, RZ, P4 ;  /* 0x000000ff080b7207 */ /* 0x000fe40002000000 */
[----:B------:R-:W-:Y:S02]  /*0950*/  SEL R10, R9, RZ, P5 ;  /* 0x000000ff090a7207 */ /* 0x000fe40002800000 */
[----:B------:R-:W-:Y:S02]  /*0960*/  SEL R13, R18, RZ, P2 ;  /* 0x000000ff120d7207 */ /* 0x000fe40001000000 */
[----:B------:R-:W-:Y:S02]  /*0970*/  SEL R12, R17, RZ, P3 ;  /* 0x000000ff110c7207 */ /* 0x000fe40001800000 */
[----:B------:R-:W-:Y:S02]  /*0980*/  LOP3.LUT R2, R0, 0x2, RZ, 0xfc, !PT ;  /* 0x0000000200027812 */ /* 0x000fe400078efcff */
[----:B------:R-:W-:-:S02]  /*0990*/  IADD3 R19, R27, R19, -R26 ;  /* 0x000000131b137210 */ /* 0x000fc40007ffe81a */
[----:B------:R-:W-:-:S03]  /*09a0*/  ISETP.LT.AND P0, PT, R2, 0x4, !P0 ;  /* 0x000000040200780c */ /* 0x000fc60004701270 */
[----:B------:R-:W-:Y:S01]  /*09b0*/  IMAD R3, R0, 0x40, R19 ;  /* 0x0000004000037824 */ /* 0x000fe200078e0213 */
[----:B------:R-:W1:Y:S01]  /*09c0*/  LDS.128 R4, [R24] ;  /* 0x0000000018047984 */ /* 0x000e620000000c00 */
[----:B------:R-:W-:Y:S02]  /*09d0*/  BAR.SYNC.DEFER_BLOCKING 0x0 ;  /* 0x0000000000007b1d */ /* 0x000fe40000010000 */
[----:B0-----:R-:W-:-:S04]  /*09e0*/  IMAD.WIDE R8, R3, 0x4, R20 ;  /* 0x0000000403087825 */ /* 0x001fc800078e0214 */
[----:B------:R0:W-:Y:S04]  /*09f0*/  STS.64 [R16], R10 ;  /* 0x0000000a10007388 */ /* 0x0001e80000000a00 */
[----:B------:R0:W-:Y:S01]  /*0a00*/  STS.64 [R16+0x410], R12 ;  /* 0x0004100c10007388 */ /* 0x0001e20000000a00 */
[----:B------:R-:W-:Y:S06]  /*0a10*/  BAR.SYNC.DEFER_BLOCKING 0x0 ;  /* 0x0000000000007b1d */ /* 0x000fec0000010000 */
[----:B-1----:R0:W-:Y:S02]  /*0a20*/  @P1 STG.E.128 desc[UR6][R8.64], R4 ;  /* 0x0000000408001986 */ /* 0x0021e4000c101d06 */
[----:B0-----:R-:W-:Y:S05]  /*0a30*/  @!P0 EXIT ;  /* 0x000000000000894d */ /* 0x001fea0003800000 */
[----:B------:R-:W0:Y:S01]  /*0a40*/  LDS.128 R24, [R24] ;  /* 0x0000000018187984 */ /* 0x000e220000000c00 */
[----:B------:R-:W-:-:S04]  /*0a50*/  IMAD R19, R2, 0x40, R19 ;  /* 0x0000004002137824 */ /* 0x000fc800078e0213 */
[----:B------:R-:W-:-:S05]  /*0a60*/  IMAD.WIDE R20, R19, 0x4, R20 ;  /* 0x0000000413147825 */ /* 0x000fca00078e0214 */
[----:B0-----:R-:W-:Y:S01]  /*0a70*/  STG.E.128 desc[UR6][R20.64], R24 ;  /* 0x0000001814007986 */ /* 0x001fe2000c101d06 */
[----:B------:R-:W-:Y:S05]  /*0a80*/  EXIT ;  /* 0x000000000000794d */ /* 0x000fea0003800000 */
.L_x_0:
[----:B------:R-:W-:-:S00]  /*0a90*/  BRA `(.L_x_0) ;  /* 0xfffffffc00fc7947 */ /* 0x000fc0000383ffff */
[----:B------:R-:W-:-:S00]  /*0aa0*/  NOP ;  /* 0x0000000000007918 */ /* 0x000fc00000000000 */
        /* <DEDUP_REMOVED lines=13> */
.L_x_1:


//--------------------- .nv.global.init           --------------------------
	.section	.nv.global.init,"aw",@progbits
.nv.global.init:
	.type		_$_str,@object
	.size		_$_str,(_$_str_$_2 - _$_str)
_$_str:
        /*0000*/ 	.byte	0x5f, 0x5f, 0x43, 0x55, 0x44, 0x41, 0x5f, 0x46, 0x54, 0x5a, 0x00
	.type		_$_str_$_2,@object
	.size		_$_str_$_2,(.L_1 - _$_str_$_2)
_$_str_$_2:
        /*000b*/ 	.byte	0x5f, 0x5f, 0x43, 0x55, 0x44, 0x41, 0x5f, 0x50, 0x52, 0x45, 0x43, 0x5f, 0x53, 0x51, 0x52, 0x54
        /*001b*/ 	.byte	0x00
.L_1:


//--------------------- .nv.shared.triton_poi_fused__native_batch_norm_legit_no_training_relu_11 --------------------------
	.section	.nv.shared.triton_poi_fused__native_batch_norm_legit_no_training_relu_11,"aw",@nobits
	.sectionflags	@""
	.align	16
	.zero		1024


//--------------------- .nv.constant0.triton_poi_fused__native_batch_norm_legit_no_training_relu_11 --------------------------
	.section	.nv.constant0.triton_poi_fused__native_batch_norm_legit_no_training_relu_11,"a",@progbits
	.sectionflags	@""
	.align	4
.nv.constant0.triton_poi_fused__native_batch_norm_legit_no_training_relu_11:
	.zero		584
